//
// Generated by NVIDIA NVVM Compiler
//
// Compiler Build ID: CL-36424714
// Cuda compilation tools, release 13.0, V13.0.88
// Based on NVVM 20.0.0
//

.version 9.0
.target sm_100
.address_size 64

	// .globl	_Z10HelloWorldv
.extern .func  (.param .b32 func_retval0) vprintf
(
	.param .b64 vprintf_param_0,
	.param .b64 vprintf_param_1
)
;
.global .align 1 .b8 $str[21] = {72, 101, 108, 108, 111, 32, 87, 111, 114, 108, 100, 44, 32, 37, 100, 44, 32, 37, 100, 10};

.visible .entry _Z10HelloWorldv()
{
	.local .align 8 .b8 	__local_depot0[8];
	.reg .b64 	%SP;
	.reg .b64 	%SPL;
	.reg .b32 	%r<5>;
	.reg .b64 	%rd<5>;

	mov.u64 	%SPL, __local_depot0;
	cvta.local.u64 	%SP, %SPL;
	add.u64 	%rd1, %SP, 0;
	add.u64 	%rd2, %SPL, 0;
	mov.u32 	%r1, %ctaid.x;
	mov.u32 	%r2, %tid.x;
	st.local.v2.u32 	[%rd2], {%r1, %r2};
	mov.u64 	%rd3, $str;
	cvta.global.u64 	%rd4, %rd3;
	{ // callseq 0, 0
	.param .b64 param0;
	st.param.b64 	[param0], %rd4;
	.param .b64 param1;
	st.param.b64 	[param1], %rd1;
	.param .b32 retval0;
	call.uni (retval0), 
	vprintf, 
	(
	param0, 
	param1
	);
	ld.param.b32 	%r3, [retval0];
	} // callseq 0
	ret;

}


// ===== COMPILED SASS (sm_100) =====

	.target	sm_100

	.elftype	@"ET_EXEC"


//--------------------- .note.nv.tkinfo           --------------------------
	.section	.note.nv.tkinfo,"",@"SHT_NOTE"
	.sectionflags	@"SHF_NOTE_NV_TKINFO"
	.tkinfo
        /*0018*/ 	.word	0x00000002
        /*0030*/ 	.string	""
        /*0030*/ 	.string	"ptxas"
        /*0030*/ 	.string	"Cuda compilation tools, release 13.0, V13.0.88"
        /*0030*/ 	.string	"Build cuda_13.0.r13.0/compiler.36424714_0"
        /*0030*/ 	.string	"-arch sm_100 -m 64 "



//--------------------- .note.nv.cuinfo           --------------------------
	.section	.note.nv.cuinfo,"",@"SHT_NOTE"
	.sectionflags	@"SHF_NOTE_NV_CUINFO"
        /*0018*/ 	.short	0x0002
        /*001a*/ 	.short	0x0064
        /*001c*/ 	.short	0x0082
	.zero		2


//--------------------- .nv.info                  --------------------------
	.section	.nv.info,"",@"SHT_CUDA_INFO"
	.align	4


	//----- nvinfo : EIATTR_REGCOUNT
	.align		4
        /*0000*/ 	.byte	0x04, 0x2f
        /*0002*/ 	.short	(.L_2 - .L_1)
	.align		4
.L_1:
        /*0004*/ 	.word	index@(_Z10HelloWorldv)
        /*0008*/ 	.word	0x00000018


	//----- nvinfo : EIATTR_FRAME_SIZE
	.align		4
.L_2:
        /*000c*/ 	.byte	0x04, 0x11
        /*000e*/ 	.short	(.L_4 - .L_3)
	.align		4
.L_3:
        /*0010*/ 	.word	index@(_Z10HelloWorldv)
        /*0014*/ 	.word	0x00000008


	//----- nvinfo : EIATTR_MIN_STACK_SIZE
	.align		4
.L_4:
        /*0018*/ 	.byte	0x04, 0x12
        /*001a*/ 	.short	(.L_6 - .L_5)
	.align		4
.L_5:
        /*001c*/ 	.word	index@(_Z10HelloWorldv)
        /*0020*/ 	.word	0x00000008
.L_6:


//--------------------- .nv.compat                --------------------------
	.section	.nv.compat,"",@"SHT_CUDA_COMPAT_INFO"
	.align	4
        /*0000*/ 	.byte	0x02, 0x09, 0x00, 0x00, 0x02, 0x02, 0x01, 0x00, 0x02, 0x05, 0x05, 0x00, 0x03, 0x07, 0x01, 0x01
        /*0010*/ 	.byte	0x02, 0x03, 0x00, 0x00, 0x02, 0x06, 0x01, 0x00, 0x04, 0x0b, 0x08, 0x00, 0x09, 0x00, 0x00, 0x00
        /*0020*/ 	.byte	0x00, 0x00, 0x00, 0x00


//--------------------- .nv.info._Z10HelloWorldv  --------------------------
	.section	.nv.info._Z10HelloWorldv,"",@"SHT_CUDA_INFO"
	.sectionflags	@""
	.align	4


	//----- nvinfo : EIATTR_CUDA_API_VERSION
	.align		4
        /*0000*/ 	.byte	0x04, 0x37
        /*0002*/ 	.short	(.L_8 - .L_7)
.L_7:
        /*0004*/ 	.word	0x00000082


	//----- nvinfo : EIATTR_SPARSE_MMA_MASK
	.align		4
.L_8:
        /*0008*/ 	.byte	0x03, 0x50
        /*000a*/ 	.short	0x0000


	//----- nvinfo : EIATTR_MAXREG_COUNT
	.align		4
        /*000c*/ 	.byte	0x03, 0x1b
        /*000e*/ 	.short	0x00ff


	//----- nvinfo : EIATTR_EXTERNS
	.align		4
        /*0010*/ 	.byte	0x04, 0x0f
        /*0012*/ 	.short	(.L_10 - .L_9)


	//   ....[0]....
	.align		4
.L_9:
        /*0014*/ 	.word	index@(vprintf)


	//----- nvinfo : EIATTR_MERCURY_ISA_VERSION
	.align		4
.L_10:
        /*0018*/ 	.byte	0x03, 0x5f
        /*001a*/ 	.short	0x0101


	//----- nvinfo : EIATTR_VRC_CTA_INIT_COUNT
	.align		4
        /*001c*/ 	.byte	0x02, 0x4a
	.zero		1
	.zero		1


	//----- nvinfo : EIATTR_SYSCALL_OFFSETS
	.align		4
        /*0020*/ 	.byte	0x04, 0x46
        /*0022*/ 	.short	(.L_12 - .L_11)


	//   ....[0]....
.L_11:
        /*0024*/ 	.word	0x000000f0


	//----- nvinfo : EIATTR_EXIT_INSTR_OFFSETS
	.align		4
.L_12:
        /*0028*/ 	.byte	0x04, 0x1c
        /*002a*/ 	.short	(.L_14 - .L_13)


	//   ....[0]....
.L_13:
        /*002c*/ 	.word	0x00000100


	//----- nvinfo : EIATTR_SW_WAR
	.align		4
.L_14:
        /*0030*/ 	.byte	0x04, 0x36
        /*0032*/ 	.short	(.L_16 - .L_15)
.L_15:
        /*0034*/ 	.word	0x00000008
.L_16:


//--------------------- .nv.callgraph             --------------------------
	.section	.nv.callgraph,"",@"SHT_CUDA_CALLGRAPH"
	.align	4
	.sectionentsize	8
	.align		4
        /*0000*/ 	.word	0x00000000
	.align		4
        /*0004*/ 	.word	0xffffffff
	.align		4
        /*0008*/ 	.word	index@(_Z10HelloWorldv)
	.align		4
        /*000c*/ 	.word	index@(vprintf)
	.align		4
        /*0010*/ 	.word	0x00000000
	.align		4
        /*0014*/ 	.word	0xfffffffe
	.align		4
        /*0018*/ 	.word	0x00000000
	.align		4
        /*001c*/ 	.word	0xfffffffd
	.align		4
        /*0020*/ 	.word	0x00000000
	.align		4
        /*0024*/ 	.word	0xfffffffc


//--------------------- .nv.constant4             --------------------------
	.section	.nv.constant4,"a",@progbits
	.align	8
	.align		8
.nv.constant4:
        /*0000*/ 	.dword	vprintf
	.align		8
        /*0008*/ 	.dword	$str


//--------------------- .text._Z10HelloWorldv     --------------------------
	.section	.text._Z10HelloWorldv,"ax",@progbits
	.align	128
        .global         _Z10HelloWorldv
        .type           _Z10HelloWorldv,@function
        .size           _Z10HelloWorldv,(.L_x_2 - _Z10HelloWorldv)
        .other          _Z10HelloWorldv,@"STO_CUDA_ENTRY STV_DEFAULT"
_Z10HelloWorldv:
.text._Z10HelloWorldv:
[----:B------:R-:W0:Y:S01]  /*0000*/  LDC R1, c[0x0][0x37c] ;  /* 0x0000df00ff017b82 */ /* 0x000e220000000800 */
[----:B------:R-:W1:Y:S01]  /*0010*/  S2R R8, SR_CTAID.X ;  /* 0x0000000000087919 */ /* 0x000e620000002500 */
[----:B0-----:R-:W-:Y:S01]  /*0020*/  VIADD R1, R1, 0xfffffff8 ;  /* 0xfffffff801017836 */ /* 0x001fe20000000000 */
[----:B------:R-:W-:Y:S01]  /*0030*/  MOV R0, 0x0 ;  /* 0x0000000000007802 */ /* 0x000fe20000000f00 */
[----:B------:R-:W0:Y:S01]  /*0040*/  LDCU UR4, c[0x0][0x2f8] ;  /* 0x00005f00ff0477ac */ /* 0x000e220008000800 */
[----:B------:R-:W1:Y:S03]  /*0050*/  S2R R9, SR_TID.X ;  /* 0x0000000000097919 */ /* 0x000e660000002100 */
[----:B------:R2:W3:Y:S01]  /*0060*/  LDC.64 R2, c[0x4][R0] ;  /* 0x0100000000027b82 */ /* 0x0004e20000000a00 */
[----:B------:R-:W4:Y:S01]  /*0070*/  LDCU.64 UR6, c[0x4][0x8] ;  /* 0x01000100ff0677ac */ /* 0x000f220008000a00 */
[----:B------:R-:W5:Y:S01]  /*0080*/  LDCU UR5, c[0x0][0x2fc] ;  /* 0x00005f80ff0577ac */ /* 0x000f620008000800 */
[----:B0-----:R-:W-:Y:S01]  /*0090*/  IADD3 R6, P0, PT, R1, UR4, RZ ;  /* 0x0000000401067c10 */ /* 0x001fe2000ff1e0ff */
[----:B----4-:R-:W-:Y:S01]  /*00a0*/  IMAD.U32 R4, RZ, RZ, UR6 ;  /* 0x00000006ff047e24 */ /* 0x010fe2000f8e00ff */
[----:B------:R-:W-:-:S03]  /*00b0*/  MOV R5, UR7 ;  /* 0x0000000700057c02 */ /* 0x000fc60008000f00 */
[----:B-----5:R-:W-:Y:S01]  /*00c0*/  IMAD.X R7, RZ, RZ, UR5, P0 ;  /* 0x00000005ff077e24 */ /* 0x020fe200080e06ff */
[----:B-1----:R2:W-:Y:S07]  /*00d0*/  STL.64 [R1], R8 ;  /* 0x0000000801007387 */ /* 0x0025ee0000100a00 */
[----:B------:R-:W-:-:S07]  /*00e0*/  LEPC R20, `(.L_x_0) ;  /* 0x000000001014794e */ /* 0x000fce0000000000 */
[----:B--23--:R-:W-:Y:S05]  /*00f0*/  CALL.ABS.NOINC R2 ;  /* 0x0000000002007343 */ /* 0x00cfea0003c00000 */
.L_x_0:
[----:B------:R-:W-:Y:S05]  /*0100*/  EXIT ;  /* 0x000000000000794d */ /* 0x000fea0003800000 */
.L_x_1:
[----:B------:R-:W-:-:S00]  /*0110*/  BRA `(.L_x_1) ;  /* 0xfffffffc00fc7947 */ /* 0x000fc0000383ffff */
[----:B------:R-:W-:-:S00]  /*0120*/  NOP ;  /* 0x0000000000007918 */ /* 0x000fc00000000000 */
        /* <DEDUP_REMOVED lines=13> */
.L_x_2:


//--------------------- .nv.global.init           --------------------------
	.section	.nv.global.init,"aw",@progbits
.nv.global.init:
	.type		$str,@object
	.size		$str,(.L_0 - $str)
$str:
        /*0000*/ 	.byte	0x48, 0x65, 0x6c, 0x6c, 0x6f, 0x20, 0x57, 0x6f, 0x72, 0x6c, 0x64, 0x2c, 0x20, 0x25, 0x64, 0x2c
        /*0010*/ 	.byte	0x20, 0x25, 0x64, 0x0a, 0x00
.L_0:


//--------------------- .nv.shared.reserved.0     --------------------------
	.section	.nv.shared.reserved.0,"aw",@nobits
	.weak		__nv_reservedSMEM_offset_0_alias
	.size		__nv_reservedSMEM_offset_0_alias, 0, 64
	.other		__nv_reservedSMEM_offset_0_alias,@"STO_CUDA_RESERVED_SHARED STV_DEFAULT"
__nv_reservedSMEM_offset_0_alias:
	.zero		0
	.zero		64


//--------------------- .nv.constant0._Z10HelloWorldv --------------------------
	.section	.nv.constant0._Z10HelloWorldv,"a",@progbits
	.sectionflags	@""
	.align	4
.nv.constant0._Z10HelloWorldv:
	.zero		896


//--------------------- SYMBOLS --------------------------

	.type		.nv.reservedSmem.offset0,@object
	.size		.nv.reservedSmem.offset0,0x4
	.type		vprintf,@function
